	.headerflags	@"EF_CUDA_TEXMODE_UNIFIED EF_CUDA_64BIT_ADDRESS EF_CUDA_ACCELERATORS EF_CUDA_SM90 EF_CUDA_VIRTUAL_SM(EF_CUDA_SM90)"
	.elftype	@"ET_EXEC"


//--------------------- .nv.info                  --------------------------
	.section	.nv.info,"",@"SHT_CUDA_INFO"
	.align	4


	//----- nvinfo : EIATTR_REGCOUNT
	.align		4
        /*0000*/ 	.byte	0x04, 0x2f
        /*0002*/ 	.short	(.L_1 - .L_0)
	.align		4
.L_0:
        /*0004*/ 	.word	index@(triton_poi_fused__to_copy_6)
        /*0008*/ 	.word	0x0000000a


	//----- nvinfo : EIATTR_MIN_STACK_SIZE
	.align		4
.L_1:
        /*000c*/ 	.byte	0x04, 0x12
        /*000e*/ 	.short	(.L_3 - .L_2)
	.align		4
.L_2:
        /*0010*/ 	.word	index@(triton_poi_fused__to_copy_6)
        /*0014*/ 	.word	0x00000000


	//----- nvinfo : EIATTR_FRAME_SIZE
	.align		4
.L_3:
        /*0018*/ 	.byte	0x04, 0x11
        /*001a*/ 	.short	(.L_5 - .L_4)
	.align		4
.L_4:
        /*001c*/ 	.word	index@(triton_poi_fused__to_copy_6)
        /*0020*/ 	.word	0x00000000


	//----- nvinfo : EIATTR_MIN_STACK_SIZE
	.align		4
.L_5:
        /*0024*/ 	.byte	0x04, 0x12
        /*0026*/ 	.short	(.L_7 - .L_6)
	.align		4
.L_6:
        /*0028*/ 	.word	index@(triton_poi_fused__to_copy_6)
        /*002c*/ 	.word	0x00000000
.L_7:


//--------------------- .nv.info.triton_poi_fused__to_copy_6 --------------------------
	.section	.nv.info.triton_poi_fused__to_copy_6,"",@"SHT_CUDA_INFO"
	.sectionflags	@""
	.align	4


	//----- nvinfo : EIATTR_CUDA_API_VERSION
	.align		4
        /*0000*/ 	.byte	0x04, 0x37
        /*0002*/ 	.short	(.L_9 - .L_8)
.L_8:
        /*0004*/ 	.word	0x0000007c


	//----- nvinfo : EIATTR_KPARAM_INFO
	.align		4
.L_9:
        /*0008*/ 	.byte	0x04, 0x17
        /*000a*/ 	.short	(.L_11 - .L_10)
.L_10:
        /*000c*/ 	.word	0x00000000
        /*0010*/ 	.short	0x0001
        /*0012*/ 	.short	0x0008
        /*0014*/ 	.byte	0x00, 0xf0, 0x11, 0x00


	//----- nvinfo : EIATTR_KPARAM_INFO
	.align		4
.L_11:
        /*0018*/ 	.byte	0x04, 0x17
        /*001a*/ 	.short	(.L_13 - .L_12)
.L_12:
        /*001c*/ 	.word	0x00000000
        /*0020*/ 	.short	0x0000
        /*0022*/ 	.short	0x0000
        /*0024*/ 	.byte	0x00, 0xf4, 0x21, 0x00


	//----- nvinfo : EIATTR_SPARSE_MMA_MASK
	.align		4
.L_13:
        /*0028*/ 	.byte	0x03, 0x50
        /*002a*/ 	.short	0x0000


	//----- nvinfo : EIATTR_MAXREG_COUNT
	.align		4
        /*002c*/ 	.byte	0x03, 0x1b
        /*002e*/ 	.short	0x00ff


	//----- nvinfo : EIATTR_EXIT_INSTR_OFFSETS
	.align		4
        /*0030*/ 	.byte	0x04, 0x1c
        /*0032*/ 	.short	(.L_15 - .L_14)


	//   ....[0]....
.L_14:
        /*0034*/ 	.word	0x000000f0


	//   ....[1]....
        /*0038*/ 	.word	0x00000120


	//----- nvinfo : EIATTR_REQNTID
	.align		4
.L_15:
        /*003c*/ 	.byte	0x04, 0x10
        /*003e*/ 	.short	(.L_17 - .L_16)
.L_16:
        /*0040*/ 	.word	0x00000020
        /*0044*/ 	.word	0x00000001
        /*0048*/ 	.word	0x00000001


	//----- nvinfo : EIATTR_CBANK_PARAM_SIZE
	.align		4
.L_17:
        /*004c*/ 	.byte	0x03, 0x19
        /*004e*/ 	.short	0x000c


	//----- nvinfo : EIATTR_PARAM_CBANK
	.align		4
        /*0050*/ 	.byte	0x04, 0x0a
        /*0052*/ 	.short	(.L_19 - .L_18)
	.align		4
.L_18:
        /*0054*/ 	.word	index@(.nv.constant0.triton_poi_fused__to_copy_6)
        /*0058*/ 	.short	0x0210
        /*005a*/ 	.short	0x000c


	//----- nvinfo : EIATTR_SW_WAR
	.align		4
.L_19:
        /*005c*/ 	.byte	0x04, 0x36
        /*005e*/ 	.short	(.L_21 - .L_20)
.L_20:
        /*0060*/ 	.word	0x00000008
.L_21:


//--------------------- .nv.callgraph             --------------------------
	.section	.nv.callgraph,"",@"SHT_CUDA_CALLGRAPH"
	.align	4
	.sectionentsize	8
	.align		4
        /*0000*/ 	.word	0x00000000
	.align		4
        /*0004*/ 	.word	0xffffffff
	.align		4
        /*0008*/ 	.word	0x00000000
	.align		4
        /*000c*/ 	.word	0xfffffffe
	.align		4
        /*0010*/ 	.word	0x00000000
	.align		4
        /*0014*/ 	.word	0xfffffffd
	.align		4
        /*0018*/ 	.word	0x00000000
	.align		4
        /*001c*/ 	.word	0xfffffffc


//--------------------- .text.triton_poi_fused__to_copy_6 --------------------------
	.section	.text.triton_poi_fused__to_copy_6,"ax",@progbits
	.align	128
        .global         triton_poi_fused__to_copy_6
        .type           triton_poi_fused__to_copy_6,@function
        .size           triton_poi_fused__to_copy_6,(.L_x_1 - triton_poi_fused__to_copy_6)
        .other          triton_poi_fused__to_copy_6,@"STO_CUDA_ENTRY STV_DEFAULT"
triton_poi_fused__to_copy_6:
.text.triton_poi_fused__to_copy_6:
[----:B------:R-:W0:Y:S02]  /*0000*/  LDC R1, c[0x0][0x28] ;  /* 0x00000a00ff017b82 */ /* 0x000e240000000800 */
[----:B------:R-:W1:Y:S01]  /*0010*/  S2R R0, SR_TID.X ;  /* 0x0000000000007919 */ /* 0x000e620000002100 */
[----:B------:R-:W-:Y:S01]  /*0020*/  IMAD.MOV.U32 R7, RZ, RZ, 0x3d4ccccd ;  /* 0x3d4ccccdff077424 */ /* 0x000fe200078e00ff */
[----:B------:R-:W2:Y:S01]  /*0030*/  LDC.64 R2, c[0x0][0x210] ;  /* 0x00008400ff027b82 */ /* 0x000ea20000000a00 */
[----:B------:R-:W3:Y:S01]  /*0040*/  S2R R5, SR_CTAID.X ;  /* 0x0000000000057919 */ /* 0x000ee20000002500 */
[----:B-1----:R-:W-:-:S05]  /*0050*/  LOP3.LUT R0, R0, 0x1f, RZ, 0xc0, !PT ;  /* 0x0000001f00007812 */ /* 0x002fca00078ec0ff */
[----:B---3--:R-:W-:-:S04]  /*0060*/  IMAD R5, R5, 0x20, R0 ;  /* 0x0000002005057824 */ /* 0x008fc800078e0200 */
[C---:B--2---:R-:W-:Y:S01]  /*0070*/  IMAD.WIDE R2, R5.reuse, 0x8, R2 ;  /* 0x0000000805027825 */ /* 0x044fe200078e0202 */
[----:B------:R-:W-:Y:S02]  /*0080*/  I2FP.F32.S32 R0, R5 ;  /* 0x0000000500007245 */ /* 0x000fe40000201400 */
[----:B------:R-:W-:-:S03]  /*0090*/  ISETP.GE.AND P0, PT, R5, 0x14, PT ;  /* 0x000000140500780c */ /* 0x000fc60003f06270 */
[----:B------:R-:W-:-:S04]  /*00a0*/  FADD R0, R0, 0.5 ;  /* 0x3f00000000007421 */ /* 0x000fc80000000000 */
[----:B------:R-:W-:-:S05]  /*00b0*/  FFMA R0, R0, R7, -0.5 ;  /* 0xbf00000000007423 */ /* 0x000fca0000000007 */
[----:B------:R-:W-:-:S04]  /*00c0*/  FMNMX R0, RZ, R0, !PT ;  /* 0x00000000ff007209 */ /* 0x000fc80007800000 */
[----:B------:R-:W1:Y:S02]  /*00d0*/  F2I.TRUNC.NTZ R4, R0 ;  /* 0x0000000000047305 */ /* 0x000e64000020f100 */
[----:B-1----:R-:W-:Y:S01]  /*00e0*/  SHF.R.S32.HI R5, RZ, 0x1f, R4 ;  /* 0x0000001fff057819 */ /* 0x002fe20000011404 */
[----:B------:R-:W-:Y:S06]  /*00f0*/  @P0 EXIT ;  /* 0x000000000000094d */ /* 0x000fec0003800000 */
[----:B------:R-:W-:Y:S02]  /*0100*/  ULDC.64 UR4, c[0x0][0x208] ;  /* 0x0000820000047ab9 */ /* 0x000fe40000000a00 */
[----:B------:R-:W-:Y:S01]  /*0110*/  STG.E.64 desc[UR4][R2.64], R4 ;  /* 0x0000000402007986 */ /* 0x000fe2000c101b04 */
[----:B------:R-:W-:Y:S05]  /*0120*/  EXIT ;  /* 0x000000000000794d */ /* 0x000fea0003800000 */
.L_x_0:
[----:B------:R-:W-:-:S00]  /*0130*/  BRA `(.L_x_0) ;  /* 0xfffffffc00fc7947 */ /* 0x000fc0000383ffff */
[----:B------:R-:W-:-:S00]  /*0140*/  NOP ;  /* 0x0000000000007918 */ /* 0x000fc00000000000 */
        /* <DEDUP_REMOVED lines=11> */
.L_x_1:


//--------------------- .nv.constant0.triton_poi_fused__to_copy_6 --------------------------
	.section	.nv.constant0.triton_poi_fused__to_copy_6,"a",@progbits
	.sectionflags	@""
	.align	4
.nv.constant0.triton_poi_fused__to_copy_6:
	.zero		540
